	.headerflags	@"EF_CUDA_TEXMODE_UNIFIED EF_CUDA_64BIT_ADDRESS EF_CUDA_ACCELERATORS EF_CUDA_SM90 EF_CUDA_VIRTUAL_SM(EF_CUDA_SM90)"
	.elftype	@"ET_EXEC"


//--------------------- .nv.info                  --------------------------
	.section	.nv.info,"",@"SHT_CUDA_INFO"
	.align	4


	//----- nvinfo : EIATTR_REGCOUNT
	.align		4
        /*0000*/ 	.byte	0x04, 0x2f
        /*0002*/ 	.short	(.L_3 - .L_2)
	.align		4
.L_2:
        /*0004*/ 	.word	index@(triton_poi_fused__native_batch_norm_legit_no_training_constant_pad_nd_relu_9)
        /*0008*/ 	.word	0x00000030


	//----- nvinfo : EIATTR_MIN_STACK_SIZE
	.align		4
.L_3:
        /*000c*/ 	.byte	0x04, 0x12
        /*000e*/ 	.short	(.L_5 - .L_4)
	.align		4
.L_4:
        /*0010*/ 	.word	index@(triton_poi_fused__native_batch_norm_legit_no_training_constant_pad_nd_relu_9)
        /*0014*/ 	.word	0x00000000


	//----- nvinfo : EIATTR_FRAME_SIZE
	.align		4
.L_5:
        /*0018*/ 	.byte	0x04, 0x11
        /*001a*/ 	.short	(.L_7 - .L_6)
	.align		4
.L_6:
        /*001c*/ 	.word	index@(triton_poi_fused__native_batch_norm_legit_no_training_constant_pad_nd_relu_9)
        /*0020*/ 	.word	0x00000000


	//----- nvinfo : EIATTR_MIN_STACK_SIZE
	.align		4
.L_7:
        /*0024*/ 	.byte	0x04, 0x12
        /*0026*/ 	.short	(.L_9 - .L_8)
	.align		4
.L_8:
        /*0028*/ 	.word	index@(triton_poi_fused__native_batch_norm_legit_no_training_constant_pad_nd_relu_9)
        /*002c*/ 	.word	0x00000000
.L_9:


//--------------------- .nv.info.triton_poi_fused__native_batch_norm_legit_no_training_constant_pad_nd_relu_9 --------------------------
	.section	.nv.info.triton_poi_fused__native_batch_norm_legit_no_training_constant_pad_nd_relu_9,"",@"SHT_CUDA_INFO"
	.sectionflags	@""
	.align	4


	//----- nvinfo : EIATTR_CUDA_API_VERSION
	.align		4
        /*0000*/ 	.byte	0x04, 0x37
        /*0002*/ 	.short	(.L_11 - .L_10)
.L_10:
        /*0004*/ 	.word	0x0000007c


	//----- nvinfo : EIATTR_KPARAM_INFO
	.align		4
.L_11:
        /*0008*/ 	.byte	0x04, 0x17
        /*000a*/ 	.short	(.L_13 - .L_12)
.L_12:
        /*000c*/ 	.word	0x00000000
        /*0010*/ 	.short	0x0006
        /*0012*/ 	.short	0x0030
        /*0014*/ 	.byte	0x00, 0xf0, 0x11, 0x00


	//----- nvinfo : EIATTR_KPARAM_INFO
	.align		4
.L_13:
        /*0018*/ 	.byte	0x04, 0x17
        /*001a*/ 	.short	(.L_15 - .L_14)
.L_14:
        /*001c*/ 	.word	0x00000000
        /*0020*/ 	.short	0x0005
        /*0022*/ 	.short	0x0028
        /*0024*/ 	.byte	0x00, 0xf4, 0x21, 0x00


	//----- nvinfo : EIATTR_KPARAM_INFO
	.align		4
.L_15:
        /*0028*/ 	.byte	0x04, 0x17
        /*002a*/ 	.short	(.L_17 - .L_16)
.L_16:
        /*002c*/ 	.word	0x00000000
        /*0030*/ 	.short	0x0004
        /*0032*/ 	.short	0x0020
        /*0034*/ 	.byte	0x00, 0xf4, 0x21, 0x00


	//----- nvinfo : EIATTR_KPARAM_INFO
	.align		4
.L_17:
        /*0038*/ 	.byte	0x04, 0x17
        /*003a*/ 	.short	(.L_19 - .L_18)
.L_18:
        /*003c*/ 	.word	0x00000000
        /*0040*/ 	.short	0x0003
        /*0042*/ 	.short	0x0018
        /*0044*/ 	.byte	0x00, 0xf4, 0x21, 0x00


	//----- nvinfo : EIATTR_KPARAM_INFO
	.align		4
.L_19:
        /*0048*/ 	.byte	0x04, 0x17
        /*004a*/ 	.short	(.L_21 - .L_20)
.L_20:
        /*004c*/ 	.word	0x00000000
        /*0050*/ 	.short	0x0002
        /*0052*/ 	.short	0x0010
        /*0054*/ 	.byte	0x00, 0xf4, 0x21, 0x00


	//----- nvinfo : EIATTR_KPARAM_INFO
	.align		4
.L_21:
        /*0058*/ 	.byte	0x04, 0x17
        /*005a*/ 	.short	(.L_23 - .L_22)
.L_22:
        /*005c*/ 	.word	0x00000000
        /*0060*/ 	.short	0x0001
        /*0062*/ 	.short	0x0008
        /*0064*/ 	.byte	0x00, 0xf4, 0x21, 0x00


	//----- nvinfo : EIATTR_KPARAM_INFO
	.align		4
.L_23:
        /*0068*/ 	.byte	0x04, 0x17
        /*006a*/ 	.short	(.L_25 - .L_24)
.L_24:
        /*006c*/ 	.word	0x00000000
        /*0070*/ 	.short	0x0000
        /*0072*/ 	.short	0x0000
        /*0074*/ 	.byte	0x00, 0xf4, 0x21, 0x00


	//----- nvinfo : EIATTR_SPARSE_MMA_MASK
	.align		4
.L_25:
        /*0078*/ 	.byte	0x03, 0x50
        /*007a*/ 	.short	0x0000


	//----- nvinfo : EIATTR_MAXREG_COUNT
	.align		4
        /*007c*/ 	.byte	0x03, 0x1b
        /*007e*/ 	.short	0x00ff


	//----- nvinfo : EIATTR_EXIT_INSTR_OFFSETS
	.align		4
        /*0080*/ 	.byte	0x04, 0x1c
        /*0082*/ 	.short	(.L_27 - .L_26)


	//   ....[0]....
.L_26:
        /*0084*/ 	.word	0x00001490


	//----- nvinfo : EIATTR_REQNTID
	.align		4
.L_27:
        /*0088*/ 	.byte	0x04, 0x10
        /*008a*/ 	.short	(.L_29 - .L_28)
.L_28:
        /*008c*/ 	.word	0x00000080
        /*0090*/ 	.word	0x00000001
        /*0094*/ 	.word	0x00000001


	//----- nvinfo : EIATTR_CBANK_PARAM_SIZE
	.align		4
.L_29:
        /*0098*/ 	.byte	0x03, 0x19
        /*009a*/ 	.short	0x0034


	//----- nvinfo : EIATTR_PARAM_CBANK
	.align		4
        /*009c*/ 	.byte	0x04, 0x0a
        /*009e*/ 	.short	(.L_31 - .L_30)
	.align		4
.L_30:
        /*00a0*/ 	.word	index@(.nv.constant0.triton_poi_fused__native_batch_norm_legit_no_training_constant_pad_nd_relu_9)
        /*00a4*/ 	.short	0x0210
        /*00a6*/ 	.short	0x0034


	//----- nvinfo : EIATTR_SW_WAR
	.align		4
.L_31:
        /*00a8*/ 	.byte	0x04, 0x36
        /*00aa*/ 	.short	(.L_33 - .L_32)
.L_32:
        /*00ac*/ 	.word	0x00000008
.L_33:


//--------------------- .nv.callgraph             --------------------------
	.section	.nv.callgraph,"",@"SHT_CUDA_CALLGRAPH"
	.align	4
	.sectionentsize	8
	.align		4
        /*0000*/ 	.word	0x00000000
	.align		4
        /*0004*/ 	.word	0xffffffff
	.align		4
        /*0008*/ 	.word	0x00000000
	.align		4
        /*000c*/ 	.word	0xfffffffe
	.align		4
        /*0010*/ 	.word	0x00000000
	.align		4
        /*0014*/ 	.word	0xfffffffd
	.align		4
        /*0018*/ 	.word	0x00000000
	.align		4
        /*001c*/ 	.word	0xfffffffc


//--------------------- .nv.constant4             --------------------------
	.section	.nv.constant4,"a",@progbits
	.align	8
	.align		8
.nv.constant4:
        /*0000*/ 	.dword	_$_str
	.align		8
        /*0008*/ 	.dword	_$_str_$_2


//--------------------- .text.triton_poi_fused__native_batch_norm_legit_no_training_constant_pad_nd_relu_9 --------------------------
	.section	.text.triton_poi_fused__native_batch_norm_legit_no_training_constant_pad_nd_relu_9,"ax",@progbits
	.align	128
        .global         triton_poi_fused__native_batch_norm_legit_no_training_constant_pad_nd_relu_9
        .type           triton_poi_fused__native_batch_norm_legit_no_training_constant_pad_nd_relu_9,@function
        .size           triton_poi_fused__native_batch_norm_legit_no_training_constant_pad_nd_relu_9,(.L_x_1 - triton_poi_fused__native_batch_norm_legit_no_training_constant_pad_nd_relu_9)
        .other          triton_poi_fused__native_batch_norm_legit_no_training_constant_pad_nd_relu_9,@"STO_CUDA_ENTRY STV_DEFAULT"
triton_poi_fused__native_batch_norm_legit_no_training_constant_pad_nd_relu_9:
.text.triton_poi_fused__native_batch_norm_legit_no_training_constant_pad_nd_relu_9:
[----:B------:R-:W-:Y:S01]  /*0000*/  LDC R1, c[0x0][0x28] ;  /* 0x00000a00ff017b82 */ /* 0x000fe20000000800 */
[----:B------:R-:W1:Y:S01]  /*0010*/  S2R R0, SR_TID.X ;  /* 0x0000000000007919 */ /* 0x000e620000002100 */
[----:B------:R-:W-:Y:S01]  /*0020*/  IMAD.MOV.U32 R19, RZ, RZ, RZ ;  /* 0x000000ffff137224 */ /* 0x000fe200078e00ff */
[----:B------:R-:W-:Y:S01]  /*0030*/  CS2R R42, SRZ ;  /* 0x00000000002a7805 */ /* 0x000fe2000001ff00 */
[----:B------:R-:W-:Y:S01]  /*0040*/  ULDC.64 UR4, c[0x0][0x208] ;  /* 0x0000820000047ab9 */ /* 0x000fe20000000a00 */
[----:B------:R-:W2:Y:S01]  /*0050*/  S2R R3, SR_CTAID.X ;  /* 0x0000000000037919 */ /* 0x000ea20000002500 */
[----:B------:R-:W-:Y:S02]  /*0060*/  IMAD.MOV.U32 R37, RZ, RZ, RZ ;  /* 0x000000ffff257224 */ /* 0x000fe400078e00ff */
[----:B------:R-:W-:Y:S02]  /*0070*/  IMAD.MOV.U32 R41, RZ, RZ, RZ ;  /* 0x000000ffff297224 */ /* 0x000fe400078e00ff */
[----:B------:R-:W-:-:S02]  /*0080*/  IMAD.MOV.U32 R39, RZ, RZ, RZ ;  /* 0x000000ffff277224 */ /* 0x000fc400078e00ff */
[----:B------:R-:W-:Y:S01]  /*0090*/  IMAD.MOV.U32 R34, RZ, RZ, RZ ;  /* 0x000000ffff227224 */ /* 0x000fe200078e00ff */
[----:B------:R-:W-:Y:S02]  /*00a0*/  CS2R R16, SRZ ;  /* 0x0000000000107805 */ /* 0x000fe4000001ff00 */
[----:B------:R-:W-:Y:S01]  /*00b0*/  CS2R R20, SRZ ;  /* 0x0000000000147805 */ /* 0x000fe2000001ff00 */
[----:B------:R-:W-:Y:S01]  /*00c0*/  IMAD.MOV.U32 R24, RZ, RZ, RZ ;  /* 0x000000ffff187224 */ /* 0x000fe200078e00ff */
[----:B------:R-:W-:Y:S01]  /*00d0*/  ULDC.64 UR6, c[0x0][0x210] ;  /* 0x0000840000067ab9 */ /* 0x000fe20000000a00 */
[----:B-1----:R-:W-:-:S05]  /*00e0*/  IMAD.SHL.U32 R0, R0, 0x4, RZ ;  /* 0x0000000400007824 */ /* 0x002fca00078e00ff */
[----:B------:R-:W-:-:S05]  /*00f0*/  LOP3.LUT R0, R0, 0x1fc, RZ, 0xc0, !PT ;  /* 0x000001fc00007812 */ /* 0x000fca00078ec0ff */
[----:B--2---:R-:W-:-:S04]  /*0100*/  IMAD R0, R3, 0x400, R0 ;  /* 0x0000040003007824 */ /* 0x004fc800078e0200 */
[----:B------:R-:W-:-:S04]  /*0110*/  IMAD.HI R5, R0, 0x2aaaaaab, RZ ;  /* 0x2aaaaaab00057827 */ /* 0x000fc800078e02ff */
[----:B------:R-:W-:Y:S01]  /*0120*/  IMAD.HI R2, R0, 0x38e38e39, RZ ;  /* 0x38e38e3900027827 */ /* 0x000fe200078e02ff */
[----:B------:R-:W-:-:S03]  /*0130*/  SHF.R.S32.HI R6, RZ, 0x1, R5 ;  /* 0x00000001ff067819 */ /* 0x000fc60000011405 */
[----:B------:R-:W-:Y:S01]  /*0140*/  VIADD R4, R0, 0x200 ;  /* 0x0000020000047836 */ /* 0x000fe20000000000 */
[----:B------:R-:W-:Y:S02]  /*0150*/  SHF.R.U32.HI R3, RZ, 0x1f, R2 ;  /* 0x0000001fff037819 */ /* 0x000fe40000011602 */
[----:B------:R-:W-:Y:S01]  /*0160*/  LEA.HI R7, R5, R6, RZ, 0x1 ;  /* 0x0000000605077211 */ /* 0x000fe200078f08ff */
[----:B------:R-:W-:Y:S01]  /*0170*/  IMAD.HI R9, R4, 0x2aaaaaab, RZ ;  /* 0x2aaaaaab04097827 */ /* 0x000fe200078e02ff */
[----:B------:R-:W-:-:S03]  /*0180*/  LEA.HI.SX32 R40, R2, R3, 0x1b ;  /* 0x0000000302287211 */ /* 0x000fc600078fdaff */
[----:B------:R-:W-:Y:S01]  /*0190*/  IMAD.HI R5, R7, 0x2aaaaaab, RZ ;  /* 0x2aaaaaab07057827 */ /* 0x000fe200078e02ff */
[----:B------:R-:W-:-:S03]  /*01a0*/  SHF.R.S32.HI R10, RZ, 0x1, R9 ;  /* 0x00000001ff0a7819 */ /* 0x000fc60000011409 */
[----:B------:R-:W-:Y:S01]  /*01b0*/  IMAD.HI R8, R40, 0x2aaaaaab, RZ ;  /* 0x2aaaaaab28087827 */ /* 0x000fe200078e02ff */
[----:B------:R-:W-:Y:S02]  /*01c0*/  SHF.R.U32.HI R6, RZ, 0x1, R5 ;  /* 0x00000001ff067819 */ /* 0x000fe40000011605 */
[----:B------:R-:W-:Y:S01]  /*01d0*/  LEA.HI R11, R9, R10, RZ, 0x1 ;  /* 0x0000000a090b7211 */ /* 0x000fe200078f08ff */
[----:B------:R-:W-:Y:S01]  /*01e0*/  IMAD.HI R2, R4, 0x38e38e39, RZ ;  /* 0x38e38e3904027827 */ /* 0x000fe200078e02ff */
[----:B------:R-:W-:Y:S02]  /*01f0*/  SHF.R.U32.HI R9, RZ, 0x1, R8 ;  /* 0x00000001ff097819 */ /* 0x000fe40000011608 */
[----:B------:R-:W-:Y:S01]  /*0200*/  LEA.HI R6, R5, R6, RZ, 0x1 ;  /* 0x0000000605067211 */ /* 0x000fe200078f08ff */
[----:B------:R-:W-:Y:S01]  /*0210*/  IMAD.HI R10, R0, 0x4bda12f7, RZ ;  /* 0x4bda12f7000a7827 */ /* 0x000fe200078e02ff */
[----:B------:R-:W-:Y:S02]  /*0220*/  SHF.R.U32.HI R3, RZ, 0x1f, R2 ;  /* 0x0000001fff037819 */ /* 0x000fe40000011602 */
[----:B------:R-:W-:Y:S01]  /*0230*/  LEA.HI R9, R8, R9, RZ, 0x1 ;  /* 0x0000000908097211 */ /* 0x000fe200078f08ff */
[----:B------:R-:W-:Y:S01]  /*0240*/  IMAD.HI R8, R11, 0x2aaaaaab, RZ ;  /* 0x2aaaaaab0b087827 */ /* 0x000fe200078e02ff */
[----:B------:R-:W-:-:S02]  /*0250*/  LEA.HI.SX32 R18, R2, R3, 0x1b ;  /* 0x0000000302127211 */ /* 0x000fc400078fdaff */
[----:B------:R-:W1:Y:S01]  /*0260*/  LDC.64 R2, c[0x0][0x220] ;  /* 0x00008800ff027b82 */ /* 0x000e620000000a00 */
[----:B------:R-:W-:Y:S01]  /*0270*/  IMAD R5, R6, -0xc, R7 ;  /* 0xfffffff406057824 */ /* 0x000fe200078e0207 */
[----:B------:R-:W-:Y:S01]  /*0280*/  SHF.R.U32.HI R13, RZ, 0x1f, R10 ;  /* 0x0000001fff0d7819 */ /* 0x000fe2000001160a */
[----:B------:R-:W-:Y:S01]  /*0290*/  IMAD R40, R9, -0xc, R40 ;  /* 0xfffffff409287824 */ /* 0x000fe200078e0228 */
[----:B------:R-:W-:Y:S02]  /*02a0*/  SHF.R.U32.HI R9, RZ, 0x1, R8 ;  /* 0x00000001ff097819 */ /* 0x000fe40000011608 */
[----:B------:R-:W-:Y:S02]  /*02b0*/  LOP3.LUT R12, R5, 0xfffffffc, RZ, 0xc0, !PT ;  /* 0xfffffffc050c7812 */ /* 0x000fe400078ec0ff */
[----:B------:R-:W-:Y:S01]  /*02c0*/  LEA.HI.SX32 R14, R10, R13, 0x17 ;  /* 0x0000000d0a0e7211 */ /* 0x000fe200078fbaff */
[----:B------:R-:W-:Y:S01]  /*02d0*/  IMAD.HI R10, R18, 0x2aaaaaab, RZ ;  /* 0x2aaaaaab120a7827 */ /* 0x000fe200078e02ff */
[----:B------:R-:W-:-:S02]  /*02e0*/  LEA.HI R6, R8, R9, RZ, 0x1 ;  /* 0x0000000908067211 */ /* 0x000fc400078f08ff */
[----:B------:R-:W-:Y:S01]  /*02f0*/  ISETP.NE.AND P0, PT, R12, 0x4, PT ;  /* 0x000000040c00780c */ /* 0x000fe20003f05270 */
[----:B------:R-:W-:Y:S01]  /*0300*/  IMAD R8, R7, -0xc, R0 ;  /* 0xfffffff407087824 */ /* 0x000fe200078e0200 */
[----:B------:R-:W-:Y:S02]  /*0310*/  LOP3.LUT R9, R40, 0xfffffffc, RZ, 0xc0, !PT ;  /* 0xfffffffc28097812 */ /* 0x000fe400078ec0ff */
[----:B------:R-:W-:Y:S02]  /*0320*/  LEA.HI R12, R14, R14, RZ, 0x5 ;  /* 0x0000000e0e0c7211 */ /* 0x000fe400078f28ff */
[----:B------:R-:W-:Y:S01]  /*0330*/  ISETP.EQ.AND P0, PT, R9, 0x4, !P0 ;  /* 0x000000040900780c */ /* 0x000fe20004702270 */
[----:B------:R-:W-:Y:S01]  /*0340*/  IMAD R9, R6, -0xc, R11 ;  /* 0xfffffff406097824 */ /* 0x000fe200078e020b */
[----:B------:R-:W-:Y:S02]  /*0350*/  SHF.R.U32.HI R7, RZ, 0x1, R10 ;  /* 0x00000001ff077819 */ /* 0x000fe4000001160a */
[----:B------:R-:W-:-:S02]  /*0360*/  LOP3.LUT R27, R12, 0xffffffe0, RZ, 0xc0, !PT ;  /* 0xffffffe00c1b7812 */ /* 0x000fc400078ec0ff */
[----:B------:R-:W-:Y:S02]  /*0370*/  ISETP.EQ.AND P0, PT, R8, 0x4, P0 ;  /* 0x000000040800780c */ /* 0x000fe40000702270 */
[----:B------:R-:W-:Y:S01]  /*0380*/  LEA.HI R7, R10, R7, RZ, 0x1 ;  /* 0x000000070a077211 */ /* 0x000fe200078f08ff */
[----:B------:R-:W-:Y:S01]  /*0390*/  IMAD.IADD R27, R14, 0x1, -R27 ;  /* 0x000000010e1b7824 */ /* 0x000fe200078e0a1b */
[----:B------:R-:W-:Y:S01]  /*03a0*/  LOP3.LUT R6, R9, 0xfffffffc, RZ, 0xc0, !PT ;  /* 0xfffffffc09067812 */ /* 0x000fe200078ec0ff */
[----:B------:R-:W-:-:S03]  /*03b0*/  IMAD.HI R10, R4, 0x4bda12f7, RZ ;  /* 0x4bda12f7040a7827 */ /* 0x000fc600078e02ff */
[----:B------:R-:W-:Y:S01]  /*03c0*/  ISETP.NE.AND P1, PT, R6, 0x4, PT ;  /* 0x000000040600780c */ /* 0x000fe20003f25270 */
[----:B------:R-:W-:Y:S01]  /*03d0*/  IMAD R18, R7, -0xc, R18 ;  /* 0xfffffff407127824 */ /* 0x000fe200078e0212 */
[----:B------:R-:W-:Y:S01]  /*03e0*/  SHF.R.U32.HI R13, RZ, 0x1f, R10 ;  /* 0x0000001fff0d7819 */ /* 0x000fe2000001160a */
[----:B-1----:R-:W-:-:S03]  /*03f0*/  IMAD.WIDE R6, R27, 0x4, R2 ;  /* 0x000000041b067825 */ /* 0x002fc600078e0202 */
[----:B------:R-:W-:Y:S02]  /*0400*/  LOP3.LUT R12, R18, 0xfffffffc, RZ, 0xc0, !PT ;  /* 0xfffffffc120c7812 */ /* 0x000fe400078ec0ff */
[----:B------:R-:W2:Y:S01]  /*0410*/  @P0 LDG.E.EL R19, desc[UR4][R6.64] ;  /* 0x0000000406130981 */ /* 0x000ea2000c2e1900 */
[----:B------:R-:W-:Y:S01]  /*0420*/  LEA.HI.SX32 R15, R10, R13, 0x17 ;  /* 0x0000000d0a0f7211 */ /* 0x000fe200078fbaff */
[----:B------:R-:W-:Y:S01]  /*0430*/  IMAD R4, R11, -0xc, R4 ;  /* 0xfffffff40b047824 */ /* 0x000fe200078e0204 */
[----:B------:R-:W-:Y:S01]  /*0440*/  ISETP.EQ.AND P1, PT, R12, 0x4, !P1 ;  /* 0x000000040c00780c */ /* 0x000fe20004f22270 */
[----:B------:R-:W3:Y:S01]  /*0450*/  @P0 LDG.E.EL R42, desc[UR4][R6.64] ;  /* 0x00000004062a0981 */ /* 0x000ee2000c2e1900 */
[----:B------:R-:W-:Y:S02]  /*0460*/  LEA.HI R10, R15, R15, RZ, 0x5 ;  /* 0x0000000f0f0a7211 */ /* 0x000fe400078f28ff */
[----:B------:R-:W-:Y:S01]  /*0470*/  ISETP.EQ.AND P1, PT, R4, 0x4, P1 ;  /* 0x000000040400780c */ /* 0x000fe20000f22270 */
[----:B------:R-:W4:Y:S01]  /*0480*/  @P0 LDG.E.EL R37, desc[UR4][R6.64] ;  /* 0x0000000406250981 */ /* 0x000f22000c2e1900 */
[----:B------:R-:W-:-:S03]  /*0490*/  LOP3.LUT R10, R10, 0xffffffe0, RZ, 0xc0, !PT ;  /* 0xffffffe00a0a7812 */ /* 0x000fc600078ec0ff */
[----:B------:R-:W5:Y:S02]  /*04a0*/  @P0 LDG.E.EL R41, desc[UR4][R6.64] ;  /* 0x0000000406290981 */ /* 0x000f64000c2e1900 */
[----:B------:R-:W-:Y:S02]  /*04b0*/  IMAD.IADD R25, R15, 0x1, -R10 ;  /* 0x000000010f197824 */ /* 0x000fe400078e0a0a */
[----:B------:R-:W-:Y:S01]  /*04c0*/  IMAD.SHL.U32 R14, R14, 0x40, RZ ;  /* 0x000000400e0e7824 */ /* 0x000fe200078e00ff */
[----:B------:R-:W1:Y:S01]  /*04d0*/  LDC.64 R10, c[0x0][0x218] ;  /* 0x00008600ff0a7b82 */ /* 0x000e620000000a00 */
[----:B------:R-:W-:-:S05]  /*04e0*/  IMAD.WIDE R12, R25, 0x4, R2 ;  /* 0x00000004190c7825 */ /* 0x000fca00078e0202 */
[----:B------:R-:W5:Y:S04]  /*04f0*/  @P1 LDG.E.EL R39, desc[UR4][R12.64] ;  /* 0x000000040c271981 */ /* 0x000f68000c2e1900 */
[----:B------:R-:W5:Y:S04]  /*0500*/  @P1 LDG.E.EL R43, desc[UR4][R12.64] ;  /* 0x000000040c2b1981 */ /* 0x000f68000c2e1900 */
[----:B------:R-:W5:Y:S01]  /*0510*/  @P1 LDG.E.EL R34, desc[UR4][R12.64] ;  /* 0x000000040c221981 */ /* 0x000f62000c2e1900 */
[----:B------:R-:W-:Y:S02]  /*0520*/  IMAD.SHL.U32 R5, R5, 0x4, RZ ;  /* 0x0000000405057824 */ /* 0x000fe400078e00ff */
[----:B------:R-:W-:-:S02]  /*0530*/  IMAD.SHL.U32 R15, R15, 0x40, RZ ;  /* 0x000000400f0f7824 */ /* 0x000fc400078e00ff */
[----:B------:R-:W-:Y:S01]  /*0540*/  IMAD.SHL.U32 R9, R9, 0x4, RZ ;  /* 0x0000000409097824 */ /* 0x000fe200078e00ff */
[--C-:B------:R-:W-:Y:S01]  /*0550*/  SHF.R.S32.HI R3, RZ, 0x1f, R14.reuse ;  /* 0x0000001fff037819 */ /* 0x100fe2000001140e */
[----:B------:R1:W5:Y:S01]  /*0560*/  @P1 LDG.E.EL R16, desc[UR4][R12.64] ;  /* 0x000000040c101981 */ /* 0x000362000c2e1900 */
[----:B------:R-:W-:Y:S02]  /*0570*/  IADD3 R38, P2, P3, R5, R8, R14 ;  /* 0x0000000805267210 */ /* 0x000fe40007b5e00e */
[--C-:B------:R-:W-:Y:S02]  /*0580*/  SHF.R.S32.HI R2, RZ, 0x1f, R15.reuse ;  /* 0x0000001fff027819 */ /* 0x100fe4000001140f */
[----:B------:R-:W-:Y:S02]  /*0590*/  IADD3 R33, P4, P5, R9, R4, R15 ;  /* 0x0000000409217210 */ /* 0x000fe40007d9e00f */
[----:B------:R-:W1:Y:S08]  /*05a0*/  LDC.64 R14, c[0x0][0x228] ;  /* 0x00008a00ff0e7b82 */ /* 0x000e700000000a00 */
[----:B01----:R-:W0:Y:S01]  /*05b0*/  LDC.64 R12, c[0x0][0x230] ;  /* 0x00008c00ff0c7b82 */ /* 0x003e220000000a00 */
[----:B------:R-:W-:-:S02]  /*05c0*/  SHF.R.S32.HI R8, RZ, 0x1f, R8 ;  /* 0x0000001fff087819 */ /* 0x000fc40000011408 */
[----:B------:R-:W-:Y:S02]  /*05d0*/  SHF.R.S32.HI R4, RZ, 0x1f, R4 ;  /* 0x0000001fff047819 */ /* 0x000fe40000011404 */
[----:B------:R-:W-:Y:S02]  /*05e0*/  SHF.R.S32.HI R36, RZ, 0x1f, R5 ;  /* 0x0000001fff247819 */ /* 0x000fe40000011405 */
[----:B------:R-:W-:Y:S02]  /*05f0*/  SHF.R.S32.HI R35, RZ, 0x1f, R9 ;  /* 0x0000001fff237819 */ /* 0x000fe40000011409 */
[----:B------:R-:W-:Y:S02]  /*0600*/  IADD3.X R36, R36, R8, R3, P2, P3 ;  /* 0x0000000824247210 */ /* 0x000fe400017e6403 */
[----:B------:R-:W-:Y:S02]  /*0610*/  IADD3.X R35, R35, R4, R2, P4, P5 ;  /* 0x0000000423237210 */ /* 0x000fe400027ea402 */
[----:B------:R-:W-:-:S02]  /*0620*/  CS2R R2, SRZ ;  /* 0x0000000000027805 */ /* 0x000fc4000001ff00 */
[----:B------:R-:W-:Y:S02]  /*0630*/  CS2R R4, SRZ ;  /* 0x0000000000047805 */ /* 0x000fe4000001ff00 */
[----:B------:R-:W-:Y:S01]  /*0640*/  CS2R R6, SRZ ;  /* 0x0000000000067805 */ /* 0x000fe2000001ff00 */
[----:B------:R-:W-:Y:S01]  /*0650*/  IMAD.WIDE R22, R27, 0x4, R10 ;  /* 0x000000041b167825 */ /* 0x000fe200078e020a */
[----:B------:R-:W-:-:S03]  /*0660*/  CS2R R8, SRZ ;  /* 0x0000000000087805 */ /* 0x000fc6000001ff00 */
[----:B------:R-:W-:Y:S01]  /*0670*/  IMAD.WIDE R28, R25, 0x4, R10 ;  /* 0x00000004191c7825 */ /* 0x000fe200078e020a */
[----:B------:R-:W5:Y:S03]  /*0680*/  @P0 LDG.E.EL R2, desc[UR4][R22.64] ;  /* 0x0000000416020981 */ /* 0x000f66000c2e1900 */
[--C-:B------:R-:W-:Y:S01]  /*0690*/  IMAD.WIDE R30, R27, 0x4, R14.reuse ;  /* 0x000000041b1e7825 */ /* 0x100fe200078e020e */
[----:B------:R-:W5:Y:S03]  /*06a0*/  @P0 LDG.E.EL R17, desc[UR4][R22.64] ;  /* 0x0000000416110981 */ /* 0x000f66000c2e1900 */
[----:B------:R-:W-:Y:S01]  /*06b0*/  IMAD.WIDE R44, R25, 0x4, R14 ;  /* 0x00000004192c7825 */ /* 0x000fe200078e020e */
[----:B------:R-:W5:Y:S03]  /*06c0*/  @P0 LDG.E.EL R3, desc[UR4][R22.64] ;  /* 0x0000000416030981 */ /* 0x000f66000c2e1900 */
[----:B0-----:R-:W-:Y:S01]  /*06d0*/  IMAD.WIDE R14, R27, 0x4, R12 ;  /* 0x000000041b0e7825 */ /* 0x001fe200078e020c */
[----:B------:R0:W5:Y:S01]  /*06e0*/  @P0 LDG.E.EL R4, desc[UR4][R22.64] ;  /* 0x0000000416040981 */ /* 0x000162000c2e1900 */
[----:B------:R-:W-:-:S02]  /*06f0*/  CS2R R26, SRZ ;  /* 0x00000000001a7805 */ /* 0x000fc4000001ff00 */
[----:B------:R-:W-:Y:S01]  /*0700*/  IMAD.WIDE R12, R25, 0x4, R12 ;  /* 0x00000004190c7825 */ /* 0x000fe200078e020c */
[----:B------:R-:W5:Y:S03]  /*0710*/  @P1 LDG.E.EL R5, desc[UR4][R28.64] ;  /* 0x000000041c051981 */ /* 0x000f66000c2e1900 */
[----:B------:R-:W-:Y:S01]  /*0720*/  IMAD.MOV.U32 R25, RZ, RZ, RZ ;  /* 0x000000ffff197224 */ /* 0x000fe200078e00ff */
[----:B------:R-:W5:Y:S01]  /*0730*/  @P1 LDG.E.EL R6, desc[UR4][R28.64] ;  /* 0x000000041c061981 */ /* 0x000f62000c2e1900 */
[----:B0-----:R-:W-:-:S03]  /*0740*/  CS2R R22, SRZ ;  /* 0x0000000000167805 */ /* 0x001fc6000001ff00 */
[----:B------:R-:W5:Y:S04]  /*0750*/  @P1 LDG.E.EL R7, desc[UR4][R28.64] ;  /* 0x000000041c071981 */ /* 0x000f68000c2e1900 */
[----:B------:R0:W5:Y:S04]  /*0760*/  @P1 LDG.E.EL R8, desc[UR4][R28.64] ;  /* 0x000000041c081981 */ /* 0x000168000c2e1900 */
[----:B------:R-:W5:Y:S04]  /*0770*/  @P1 LDG.E.EL R21, desc[UR4][R44.64] ;  /* 0x000000042c151981 */ /* 0x000f68000c2e1900 */
[----:B------:R-:W5:Y:S01]  /*0780*/  @P1 LDG.E.EL R22, desc[UR4][R44.64] ;  /* 0x000000042c161981 */ /* 0x000f62000c2e1900 */
[----:B0-----:R-:W-:-:S03]  /*0790*/  CS2R R28, SRZ ;  /* 0x00000000001c7805 */ /* 0x001fc6000001ff00 */
[----:B------:R-:W5:Y:S04]  /*07a0*/  @P1 LDG.E.EL R23, desc[UR4][R44.64] ;  /* 0x000000042c171981 */ /* 0x000f68000c2e1900 */
[----:B------:R-:W5:Y:S04]  /*07b0*/  @P1 LDG.E.EL R24, desc[UR4][R44.64] ;  /* 0x000000042c181981 */ /* 0x000f68000c2e1900 */
[----:B------:R-:W5:Y:S04]  /*07c0*/  @P0 LDG.E.EL R25, desc[UR4][R14.64] ;  /* 0x000000040e190981 */ /* 0x000f68000c2e1900 */
[----:B------:R-:W5:Y:S04]  /*07d0*/  @P0 LDG.E.EL R26, desc[UR4][R14.64] ;  /* 0x000000040e1a0981 */ /* 0x000f68000c2e1900 */
[----:B------:R-:W5:Y:S04]  /*07e0*/  @P0 LDG.E.EL R27, desc[UR4][R14.64] ;  /* 0x000000040e1b0981 */ /* 0x000f68000c2e1900 */
[----:B------:R-:W5:Y:S01]  /*07f0*/  @P0 LDG.E.EL R28, desc[UR4][R14.64] ;  /* 0x000000040e1c0981 */ /* 0x000f62000c2e1900 */
[----:B------:R-:W-:Y:S01]  /*0800*/  CS2R R10, SRZ ;  /* 0x00000000000a7805 */ /* 0x000fe2000001ff00 */
[----:B------:R-:W-:-:S02]  /*0810*/  IMAD.MOV.U32 R32, RZ, RZ, RZ ;  /* 0x000000ffff207224 */ /* 0x000fc400078e00ff */
[----:B------:R-:W5:Y:S04]  /*0820*/  @P0 LDG.E.EL R9, desc[UR4][R30.64] ;  /* 0x000000041e090981 */ /* 0x000f68000c2e1900 */
[----:B------:R-:W5:Y:S04]  /*0830*/  @P0 LDG.E.EL R10, desc[UR4][R30.64] ;  /* 0x000000041e0a0981 */ /* 0x000f68000c2e1900 */
[----:B------:R-:W5:Y:S04]  /*0840*/  @P0 LDG.E.EL R11, desc[UR4][R30.64] ;  /* 0x000000041e0b0981 */ /* 0x000f68000c2e1900 */
[----:B------:R0:W5:Y:S04]  /*0850*/  @P0 LDG.E.EL R20, desc[UR4][R30.64] ;  /* 0x000000041e140981 */ /* 0x000168000c2e1900 */
[----:B------:R-:W5:Y:S04]  /*0860*/  @P1 LDG.E.EL R29, desc[UR4][R12.64] ;  /* 0x000000040c1d1981 */ /* 0x000f68000c2e1900 */
[----:B------:R-:W5:Y:S01]  /*0870*/  @P1 LDG.E.EL R32, desc[UR4][R12.64] ;  /* 0x000000040c201981 */ /* 0x000f62000c2e1900 */
[----:B0-----:R-:W-:-:S06]  /*0880*/  CS2R R30, SRZ ;  /* 0x00000000001e7805 */ /* 0x001fcc000001ff00 */
[----:B------:R-:W5:Y:S04]  /*0890*/  @P1 LDG.E.EL R30, desc[UR4][R12.64] ;  /* 0x000000040c1e1981 */ /* 0x000f68000c2e1900 */
[----:B------:R0:W5:Y:S02]  /*08a0*/  @P1 LDG.E.EL R31, desc[UR4][R12.64] ;  /* 0x000000040c1f1981 */ /* 0x000164000c2e1900 */
[----:B0-----:R-:W-:-:S05]  /*08b0*/  IMAD.SHL.U32 R13, R40, 0x10, RZ ;  /* 0x00000010280d7824 */ /* 0x001fca00078e00ff */
[----:B------:R-:W-:-:S04]  /*08c0*/  IADD3 R12, P5, R13, R38, RZ ;  /* 0x000000260d0c7210 */ /* 0x000fc80007fbe0ff */
[----:B------:R-:W-:Y:S01]  /*08d0*/  LEA.HI.X.SX32 R13, R13, R36, 0x1, P5 ;  /* 0x000000240d0d7211 */ /* 0x000fe200028f0eff */
[----:B------:R-:W-:Y:S01]  /*08e0*/  IMAD.SHL.U32 R18, R18, 0x10, RZ ;  /* 0x0000001012127824 */ /* 0x000fe200078e00ff */
[----:B--2---:R-:W-:Y:S02]  /*08f0*/  SEL R19, R19, RZ, P0 ;  /* 0x000000ff13137207 */ /* 0x004fe40000000000 */
[----:B---3--:R-:W-:-:S03]  /*0900*/  SEL R42, R42, RZ, P0 ;  /* 0x000000ff2a2a7207 */ /* 0x008fc60000000000 */
[----:B------:R-:W-:Y:S02]  /*0910*/  FADD R44, R19, 9.9999997473787516356e-06 ;  /* 0x3727c5ac132c7421 */ /* 0x000fe40000000000 */
[----:B------:R-:W-:Y:S01]  /*0920*/  FADD R15, R42, 9.9999997473787516356e-06 ;  /* 0x3727c5ac2a0f7421 */ /* 0x000fe20000000000 */
[----:B----4-:R-:W-:-:S03]  /*0930*/  SEL R19, R37, RZ, P0 ;  /* 0x000000ff25137207 */ /* 0x010fc60000000000 */
[----:B------:R-:W0:Y:S08]  /*0940*/  MUFU.SQRT R44, R44 ;  /* 0x0000002c002c7308 */ /* 0x000e300000002000 */
[----:B------:R-:W1:Y:S01]  /*0950*/  MUFU.SQRT R37, R15 ;  /* 0x0000000f00257308 */ /* 0x000e620000002000 */
[----:B------:R-:W-:Y:S01]  /*0960*/  FADD R19, R19, 9.9999997473787516356e-06 ;  /* 0x3727c5ac13137421 */ /* 0x000fe20000000000 */
[----:B-----5:R-:W-:-:S06]  /*0970*/  SEL R14, R41, RZ, P0 ;  /* 0x000000ff290e7207 */ /* 0x020fcc0000000000 */
[----:B------:R-:W2:Y:S01]  /*0980*/  MUFU.SQRT R19, R19 ;  /* 0x0000001300137308 */ /* 0x000ea20000002000 */
[C---:B0-----:R-:W-:Y:S02]  /*0990*/  FSETP.GT.AND P2, PT, R44.reuse, 8.50705917302346158658e+37, PT ;  /* 0x7e8000002c00780b */ /* 0x041fe40003f44000 */
[C---:B-1----:R-:W-:Y:S02]  /*09a0*/  FSETP.GT.AND P6, PT, R37.reuse, 8.50705917302346158658e+37, PT ;  /* 0x7e8000002500780b */ /* 0x042fe40003fc4000 */
[----:B------:R-:W-:Y:S02]  /*09b0*/  FSETP.GEU.AND P4, PT, R37, 1.175494350822287508e-38, PT ;  /* 0x008000002500780b */ /* 0x000fe40003f8e000 */
[----:B------:R-:W-:Y:S01]  /*09c0*/  FSETP.GEU.AND P3, PT, R44, 1.175494350822287508e-38, PT ;  /* 0x008000002c00780b */ /* 0x000fe20003f6e000 */
[----:B------:R-:W-:Y:S01]  /*09d0*/  FADD R14, R14, 9.9999997473787516356e-06 ;  /* 0x3727c5ac0e0e7421 */ /* 0x000fe20000000000 */
[----:B------:R-:W-:Y:S02]  /*09e0*/  SEL R39, R39, RZ, P1 ;  /* 0x000000ff27277207 */ /* 0x000fe40000800000 */
[----:B------:R-:W-:Y:S01]  /*09f0*/  SEL R41, R43, RZ, P1 ;  /* 0x000000ff2b297207 */ /* 0x000fe20000800000 */
[----:B------:R-:W-:-:S02]  /*0a00*/  IMAD.MOV.U32 R43, RZ, RZ, 0x3e800000 ;  /* 0x3e800000ff2b7424 */ /* 0x000fc400078e00ff */
[----:B------:R-:W-:Y:S01]  /*0a10*/  @P2 FMUL R44, R44, 0.25 ;  /* 0x3e8000002c2c2820 */ /* 0x000fe20000400000 */
[----:B--2---:R-:W-:Y:S01]  /*0a20*/  FSETP.GT.AND P5, PT, R19, 8.50705917302346158658e+37, PT ;  /* 0x7e8000001300780b */ /* 0x004fe20003fa4000 */
[----:B------:R-:W-:Y:S01]  /*0a30*/  @P6 FMUL R37, R37, 0.25 ;  /* 0x3e80000025256820 */ /* 0x000fe20000400000 */
[----:B------:R-:W0:Y:S01]  /*0a40*/  MUFU.SQRT R14, R14 ;  /* 0x0000000e000e7308 */ /* 0x000e220000002000 */
[----:B------:R-:W-:Y:S01]  /*0a50*/  FADD R39, R39, 9.9999997473787516356e-06 ;  /* 0x3727c5ac27277421 */ /* 0x000fe20000000000 */
[----:B------:R-:W-:Y:S01]  /*0a60*/  FSEL R36, R43, 1, P2 ;  /* 0x3f8000002b247808 */ /* 0x000fe20001000000 */
[----:B------:R-:W-:Y:S01]  /*0a70*/  @!P4 FMUL R37, R37, 16777216 ;  /* 0x4b8000002525c820 */ /* 0x000fe20000400000 */
[----:B------:R-:W-:Y:S01]  /*0a80*/  @!P3 FMUL R44, R44, 16777216 ;  /* 0x4b8000002c2cb820 */ /* 0x000fe20000400000 */
[----:B------:R-:W-:-:S03]  /*0a90*/  FSETP.GEU.AND P2, PT, R19, 1.175494350822287508e-38, PT ;  /* 0x008000001300780b */ /* 0x000fc60003f4e000 */
[----:B------:R-:W-:Y:S01]  /*0aa0*/  MUFU.SQRT R15, R39 ;  /* 0x00000027000f7308 */ /* 0x000fe20000002000 */
[----:B------:R-:W-:Y:S01]  /*0ab0*/  @!P3 FMUL R36, R36, 16777216 ;  /* 0x4b8000002424b820 */ /* 0x000fe20000400000 */
[----:B------:R-:W-:Y:S02]  /*0ac0*/  IADD3 R42, P3, R18, R33, RZ ;  /* 0x00000021122a7210 */ /* 0x000fe40007f7e0ff */
[----:B------:R-:W-:-:S04]  /*0ad0*/  SEL R34, R34, RZ, P1 ;  /* 0x000000ff22227207 */ /* 0x000fc80000800000 */
[----:B------:R-:W1:Y:S01]  /*0ae0*/  MUFU.RCP R39, R44 ;  /* 0x0000002c00277308 */ /* 0x000e620000001000 */
[----:B------:R-:W-:Y:S01]  /*0af0*/  @P5 FMUL R19, R19, 0.25 ;  /* 0x3e80000013135820 */ /* 0x000fe20000400000 */
[----:B------:R-:W-:-:S06]  /*0b00*/  LEA.HI.X.SX32 R35, R18, R35, 0x1, P3 ;  /* 0x0000002312237211 */ /* 0x000fcc00018f0eff */
[----:B------:R-:W2:Y:S01]  /*0b10*/  MUFU.RCP R37, R37 ;  /* 0x0000002500257308 */ /* 0x000ea20000001000 */
[----:B------:R-:W-:Y:S01]  /*0b20*/  FSEL R18, R43, 1, P6 ;  /* 0x3f8000002b127808 */ /* 0x000fe20003000000 */
[----:B------:R-:W-:Y:S01]  /*0b30*/  FADD R34, R34, 9.9999997473787516356e-06 ;  /* 0x3727c5ac22227421 */ /* 0x000fe20000000000 */
[----:B------:R-:W-:Y:S01]  /*0b40*/  FADD R41, R41, 9.9999997473787516356e-06 ;  /* 0x3727c5ac29297421 */ /* 0x000fe20000000000 */
[----:B0-----:R-:W-:Y:S01]  /*0b50*/  FSETP.GT.AND P3, PT, R14, 8.50705917302346158658e+37, PT ;  /* 0x7e8000000e00780b */ /* 0x001fe20003f64000 */
[----:B------:R-:W-:Y:S01]  /*0b60*/  @!P2 FMUL R19, R19, 16777216 ;  /* 0x4b8000001313a820 */ /* 0x000fe20000400000 */
[----:B------:R-:W-:Y:S01]  /*0b70*/  @!P4 FMUL R18, R18, 16777216 ;  /* 0x4b8000001212c820 */ /* 0x000fe20000400000 */
[----:B------:R-:W-:Y:S01]  /*0b80*/  FSETP.GEU.AND P4, PT, R14, 1.175494350822287508e-38, PT ;  /* 0x008000000e00780b */ /* 0x000fe20003f8e000 */
[----:B------:R-:W0:Y:S01]  /*0b90*/  MUFU.SQRT R34, R34 ;  /* 0x0000002200227308 */ /* 0x000e220000002000 */
[----:B-1----:R-:W-:-:S07]  /*0ba0*/  FMUL R33, R39, R36 ;  /* 0x0000002427217220 */ /* 0x002fce0000400000 */
[----:B------:R-:W1:Y:S01]  /*0bb0*/  MUFU.SQRT R41, R41 ;  /* 0x0000002900297308 */ /* 0x000e620000002000 */
[----:B--2---:R-:W-:Y:S01]  /*0bc0*/  FMUL R36, R37, R18 ;  /* 0x0000001225247220 */ /* 0x004fe20000400000 */
[----:B------:R-:W-:Y:S02]  /*0bd0*/  FSEL R18, R43, 1, P5 ;  /* 0x3f8000002b127808 */ /* 0x000fe40002800000 */
[----:B------:R-:W-:-:S04]  /*0be0*/  FSETP.GT.AND P5, PT, R15, 8.50705917302346158658e+37, PT ;  /* 0x7e8000000f00780b */ /* 0x000fc80003fa4000 */
[----:B------:R-:W2:Y:S01]  /*0bf0*/  MUFU.RCP R19, R19 ;  /* 0x0000001300137308 */ /* 0x000ea20000001000 */
[----:B------:R-:W-:Y:S01]  /*0c00*/  @P3 FMUL R14, R14, 0.25 ;  /* 0x3e8000000e0e3820 */ /* 0x000fe20000400000 */
[----:B------:R-:W-:Y:S02]  /*0c10*/  FSEL R39, R43, 1, P3 ;  /* 0x3f8000002b277808 */ /* 0x000fe40001800000 */
[----:B------:R-:W-:Y:S01]  /*0c20*/  FSETP.GEU.AND P3, PT, R15, 1.175494350822287508e-38, PT ;  /* 0x008000000f00780b */ /* 0x000fe20003f6e000 */
[----:B------:R-:W-:Y:S01]  /*0c30*/  @!P2 FMUL R18, R18, 16777216 ;  /* 0x4b8000001212a820 */ /* 0x000fe20000400000 */
[----:B------:R-:W-:Y:S01]  /*0c40*/  @!P4 FMUL R14, R14, 16777216 ;  /* 0x4b8000000e0ec820 */ /* 0x000fe20000400000 */
[----:B------:R-:W-:Y:S01]  /*0c50*/  @!P4 FMUL R39, R39, 16777216 ;  /* 0x4b8000002727c820 */ /* 0x000fe20000400000 */
[----:B0-----:R-:W-:Y:S02]  /*0c60*/  FSETP.GT.AND P4, PT, R34, 8.50705917302346158658e+37, PT ;  /* 0x7e8000002200780b */ /* 0x001fe40003f84000 */
[----:B-1----:R-:W-:Y:S01]  /*0c70*/  FSETP.GT.AND P2, PT, R41, 8.50705917302346158658e+37, PT ;  /* 0x7e8000002900780b */ /* 0x002fe20003f44000 */
[----:B------:R-:W-:Y:S01]  /*0c80*/  @P5 FMUL R15, R15, 0.25 ;  /* 0x3e8000000f0f5820 */ /* 0x000fe20000400000 */
[----:B------:R-:W-:Y:S01]  /*0c90*/  FSETP.GEU.AND P6, PT, R41, 1.175494350822287508e-38, PT ;  /* 0x008000002900780b */ /* 0x000fe20003fce000 */
[----:B--2---:R-:W-:Y:S01]  /*0ca0*/  FMUL R37, R19, R18 ;  /* 0x0000001213257220 */ /* 0x004fe20000400000 */
[----:B------:R-:W-:-:S02]  /*0cb0*/  FSEL R18, R43, 1, P5 ;  /* 0x3f8000002b127808 */ /* 0x000fc40002800000 */
[C---:B------:R-:W-:Y:S01]  /*0cc0*/  FSETP.GEU.AND P5, PT, R34.reuse, 1.175494350822287508e-38, PT ;  /* 0x008000002200780b */ /* 0x040fe20003fae000 */
[----:B------:R-:W-:Y:S01]  /*0cd0*/  @!P3 FMUL R15, R15, 16777216 ;  /* 0x4b8000000f0fb820 */ /* 0x000fe20000400000 */
[----:B------:R-:W0:Y:S03]  /*0ce0*/  MUFU.RCP R38, R14 ;  /* 0x0000000e00267308 */ /* 0x000e260000001000 */
[----:B------:R-:W-:Y:S02]  /*0cf0*/  @P4 FMUL R34, R34, 0.25 ;  /* 0x3e80000022224820 */ /* 0x000fe40000400000 */
[----:B------:R-:W-:-:S03]  /*0d00*/  @P2 FMUL R41, R41, 0.25 ;  /* 0x3e80000029292820 */ /* 0x000fc60000400000 */
[----:B------:R-:W1:Y:S01]  /*0d10*/  MUFU.RCP R15, R15 ;  /* 0x0000000f000f7308 */ /* 0x000e620000001000 */
[----:B------:R-:W-:Y:S02]  /*0d20*/  @!P6 FMUL R41, R41, 16777216 ;  /* 0x4b8000002929e820 */ /* 0x000fe40000400000 */
[----:B------:R-:W-:Y:S01]  /*0d30*/  @!P5 FMUL R34, R34, 16777216 ;  /* 0x4b8000002222d820 */ /* 0x000fe20000400000 */
[----:B------:R-:W-:-:S04]  /*0d40*/  @!P3 FMUL R18, R18, 16777216 ;  /* 0x4b8000001212b820 */ /* 0x000fc80000400000 */
[----:B------:R-:W2:Y:S01]  /*0d50*/  MUFU.RCP R40, R41 ;  /* 0x0000002900287308 */ /* 0x000ea20000001000 */
[----:B0-----:R-:W-:Y:S01]  /*0d60*/  FMUL R38, R38, R39 ;  /* 0x0000002726267220 */ /* 0x001fe20000400000 */
[----:B------:R-:W-:-:S06]  /*0d70*/  FSEL R19, R43, 1, P2 ;  /* 0x3f8000002b137808 */ /* 0x000fcc0001000000 */
[----:B------:R-:W0:Y:S01]  /*0d80*/  MUFU.RCP R34, R34 ;  /* 0x0000002200227308 */ /* 0x000e220000001000 */
[----:B-1----:R-:W-:Y:S01]  /*0d90*/  FMUL R39, R15, R18 ;  /* 0x000000120f277220 */ /* 0x002fe20000400000 */
[----:B------:R-:W-:Y:S01]  /*0da0*/  FSEL R15, R43, 1, P4 ;  /* 0x3f8000002b0f7808 */ /* 0x000fe20002000000 */
[----:B------:R-:W-:Y:S01]  /*0db0*/  @!P6 FMUL R19, R19, 16777216 ;  /* 0x4b8000001313e820 */ /* 0x000fe20000400000 */
[----:B------:R-:W-:-:S03]  /*0dc0*/  LEA R18, P2, R12, UR6, 0x2 ;  /* 0x000000060c127c11 */ /* 0x000fc6000f8410ff */
[----:B------:R-:W-:Y:S01]  /*0dd0*/  @!P5 FMUL R15, R15, 16777216 ;  /* 0x4b8000000f0fd820 */ /* 0x000fe20000400000 */
[----:B--2---:R-:W-:Y:S01]  /*0de0*/  FMUL R40, R40, R19 ;  /* 0x0000001328287220 */ /* 0x004fe20000400000 */
[----:B------:R-:W-:Y:S02]  /*0df0*/  LEA.HI.X R19, R12, UR7, R13, 0x2, P2 ;  /* 0x000000070c137c11 */ /* 0x000fe400090f140d */
[----:B------:R-:W-:Y:S01]  /*0e00*/  CS2R R12, SRZ ;  /* 0x00000000000c7805 */ /* 0x000fe2000001ff00 */
[----:B0-----:R-:W-:Y:S01]  /*0e10*/  FMUL R41, R34, R15 ;  /* 0x0000000f22297220 */ /* 0x001fe20000400000 */
[----:B------:R-:W-:-:S06]  /*0e20*/  CS2R R14, SRZ ;  /* 0x00000000000e7805 */ /* 0x000fcc000001ff00 */
[----:B------:R0:W2:Y:S01]  /*0e30*/  @P0 LDG.E.128 R12, desc[UR4][R18.64+-0x150] ;  /* 0xfffeb004120c0981 */ /* 0x0000a2000c1e1d00 */
[----:B------:R-:W-:-:S05]  /*0e40*/  SEL R16, R16, RZ, P1 ;  /* 0x000000ff10107207 */ /* 0x000fca0000800000 */
[----:B------:R-:W-:-:S04]  /*0e50*/  FADD R16, R16, 9.9999997473787516356e-06 ;  /* 0x3727c5ac10107421 */ /* 0x000fc80000000000 */
[----:B------:R-:W1:Y:S01]  /*0e60*/  MUFU.SQRT R44, R16 ;  /* 0x00000010002c7308 */ /* 0x000e620000002000 */
[----:B0-----:R-:W-:Y:S02]  /*0e70*/  SEL R18, R17, RZ, P0 ;  /* 0x000000ff11127207 */ /* 0x001fe40000000000 */
[C---:B-1----:R-:W-:Y:S02]  /*0e80*/  FSETP.GT.AND P2, PT, R44.reuse, 8.50705917302346158658e+37, PT ;  /* 0x7e8000002c00780b */ /* 0x042fe40003f44000 */
[----:B------:R-:W-:Y:S02]  /*0e90*/  FSETP.GEU.AND P3, PT, R44, 1.175494350822287508e-38, PT ;  /* 0x008000002c00780b */ /* 0x000fe40003f6e000 */
[----:B------:R-:W-:Y:S02]  /*0ea0*/  FSEL R43, R43, 1, P2 ;  /* 0x3f8000002b2b7808 */ /* 0x000fe40001000000 */
[----:B------:R-:W-:Y:S01]  /*0eb0*/  CS2R R16, SRZ ;  /* 0x0000000000107805 */ /* 0x000fe2000001ff00 */
[----:B------:R-:W-:-:S06]  /*0ec0*/  IMAD.MOV.U32 R19, RZ, RZ, RZ ;  /* 0x000000ffff137224 */ /* 0x000fcc00078e00ff */
[----:B------:R-:W-:Y:S01]  /*0ed0*/  @P2 FMUL R44, R44, 0.25 ;  /* 0x3e8000002c2c2820 */ /* 0x000fe20000400000 */
[----:B------:R-:W-:-:S04]  /*0ee0*/  LEA R34, P2, R42, UR6, 0x2 ;  /* 0x000000062a227c11 */ /* 0x000fc8000f8410ff */
[----:B------:R-:W-:Y:S02]  /*0ef0*/  LEA.HI.X R35, R42, UR7, R35, 0x2, P2 ;  /* 0x000000072a237c11 */ /* 0x000fe400090f1423 */
[----:B--2---:R-:W-:-:S05]  /*0f00*/  SEL R13, R13, RZ, P0 ;  /* 0x000000ff0d0d7207 */ /* 0x004fca0000000000 */
[----:B------:R-:W-:Y:S01]  /*0f10*/  FADD R13, R13, -R18 ;  /* 0x800000120d0d7221 */ /* 0x000fe20000000000 */
[----:B------:R-:W-:-:S06]  /*0f20*/  IMAD.MOV.U32 R18, RZ, RZ, RZ ;  /* 0x000000ffff127224 */ /* 0x000fcc00078e00ff */
[----:B------:R-:W2:Y:S01]  /*0f30*/  @P1 LDG.E.128 R16, desc[UR4][R34.64+-0x150] ;  /* 0xfffeb00422101981 */ /* 0x000ea2000c1e1d00 */
[----:B------:R-:W-:Y:S02]  /*0f40*/  SEL R12, R12, RZ, P0 ;  /* 0x000000ff0c0c7207 */ /* 0x000fe40000000000 */
[----:B------:R-:W-:Y:S02]  /*0f50*/  SEL R45, R2, RZ, P0 ;  /* 0x000000ff022d7207 */ /* 0x000fe40000000000 */
[----:B------:R-:W-:Y:S02]  /*0f60*/  SEL R14, R14, RZ, P0 ;  /* 0x000000ff0e0e7207 */ /* 0x000fe40000000000 */
[----:B------:R-:W-:Y:S02]  /*0f70*/  SEL R3, R3, RZ, P0 ;  /* 0x000000ff03037207 */ /* 0x000fe40000000000 */
[----:B------:R-:W-:Y:S02]  /*0f80*/  SEL R15, R15, RZ, P0 ;  /* 0x000000ff0f0f7207 */ /* 0x000fe40000000000 */
[----:B------:R-:W-:Y:S01]  /*0f90*/  SEL R42, R4, RZ, P0 ;  /* 0x000000ff042a7207 */ /* 0x000fe20000000000 */
[----:B------:R-:W-:Y:S01]  /*0fa0*/  FADD R4, R12, -R45 ;  /* 0x8000002d0c047221 */ /* 0x000fe20000000000 */
[----:B------:R-:W-:Y:S01]  /*0fb0*/  FADD R2, R14, -R3 ;  /* 0x800000030e027221 */ /* 0x000fe20000000000 */
[----:B------:R-:W-:Y:S01]  /*0fc0*/  SEL R9, R9, RZ, P0 ;  /* 0x000000ff09097207 */ /* 0x000fe20000000000 */
[----:B------:R-:W-:Y:S01]  /*0fd0*/  @!P3 FMUL R44, R44, 16777216 ;  /* 0x4b8000002c2cb820 */ /* 0x000fe20000400000 */
[----:B------:R-:W-:Y:S01]  /*0fe0*/  FADD R3, R15, -R42 ;  /* 0x8000002a0f037221 */ /* 0x000fe20000000000 */
[----:B------:R-:W-:Y:S01]  /*0ff0*/  SEL R12, R25, RZ, P0 ;  /* 0x000000ff190c7207 */ /* 0x000fe20000000000 */
[----:B------:R-:W-:Y:S01]  /*1000*/  FMUL R4, R33, R4 ;  /* 0x0000000421047220 */ /* 0x000fe20000400000 */
[----:B------:R-:W-:Y:S01]  /*1010*/  SEL R10, R10, RZ, P0 ;  /* 0x000000ff0a0a7207 */ /* 0x000fe20000000000 */
[----:B------:R-:W-:Y:S01]  /*1020*/  FMUL R13, R36, R13 ;  /* 0x0000000d240d7220 */ /* 0x000fe20000400000 */
[----:B------:R-:W-:Y:S01]  /*1030*/  SEL R15, R26, RZ, P0 ;  /* 0x000000ff1a0f7207 */ /* 0x000fe20000000000 */
[----:B------:R-:W-:Y:S01]  /*1040*/  FMUL R2, R37, R2 ;  /* 0x0000000225027220 */ /* 0x000fe20000400000 */
[----:B------:R-:W-:-:S02]  /*1050*/  SEL R11, R11, RZ, P0 ;  /* 0x000000ff0b0b7207 */ /* 0x000fc40000000000 */
[----:B------:R-:W-:Y:S01]  /*1060*/  SEL R14, R27, RZ, P0 ;  /* 0x000000ff1b0e7207 */ /* 0x000fe20000000000 */
[----:B------:R-:W-:Y:S01]  /*1070*/  FFMA R4, R9, R4, R12 ;  /* 0x0000000409047223 */ /* 0x000fe2000000000c */
[----:B------:R-:W-:Y:S01]  /*1080*/  FFMA R9, R10, R13, R15 ;  /* 0x0000000d0a097223 */ /* 0x000fe2000000000f */
[----:B------:R-:W0:Y:S01]  /*1090*/  MUFU.RCP R44, R44 ;  /* 0x0000002c002c7308 */ /* 0x000e220000001000 */
[----:B------:R-:W-:Y:S01]  /*10a0*/  FMUL R38, R38, R3 ;  /* 0x0000000326267220 */ /* 0x000fe20000400000 */
[----:B------:R-:W-:Y:S02]  /*10b0*/  FFMA R10, R11, R2, R14 ;  /* 0x000000020b0a7223 */ /* 0x000fe4000000000e */
[----:B------:R-:W1:Y:S01]  /*10c0*/  LDC.64 R2, c[0x0][0x238] ;  /* 0x00008e00ff027b82 */ /* 0x000e620000000a00 */
[----:B------:R-:W-:Y:S02]  /*10d0*/  SEL R7, R7, RZ, P1 ;  /* 0x000000ff07077207 */ /* 0x000fe40000800000 */
[----:B------:R-:W-:Y:S01]  /*10e0*/  SEL R6, R6, RZ, P1 ;  /* 0x000000ff06067207 */ /* 0x000fe20000800000 */
[----:B------:R-:W-:Y:S01]  /*10f0*/  @!P3 FMUL R43, R43, 16777216 ;  /* 0x4b8000002b2bb820 */ /* 0x000fe20000400000 */
[----:B------:R-:W-:-:S02]  /*1100*/  SEL R11, R5, RZ, P1 ;  /* 0x000000ff050b7207 */ /* 0x000fc40000800000 */
[----:B------:R-:W-:Y:S02]  /*1110*/  SEL R13, R8, RZ, P1 ;  /* 0x000000ff080d7207 */ /* 0x000fe40000800000 */
[----:B------:R-:W-:Y:S02]  /*1120*/  SEL R15, R20, RZ, P0 ;  /* 0x000000ff140f7207 */ /* 0x000fe40000000000 */
[----:B------:R-:W-:Y:S01]  /*1130*/  SEL R28, R28, RZ, P0 ;  /* 0x000000ff1c1c7207 */ /* 0x000fe20000000000 */
[----:B0-----:R-:W-:Y:S01]  /*1140*/  FMUL R43, R44, R43 ;  /* 0x0000002b2c2b7220 */ /* 0x001fe20000400000 */
[----:B------:R-:W-:Y:S02]  /*1150*/  SEL R23, R23, RZ, P1 ;  /* 0x000000ff17177207 */ /* 0x000fe40000800000 */
[----:B------:R-:W-:Y:S01]  /*1160*/  SEL R21, R21, RZ, P1 ;  /* 0x000000ff15157207 */ /* 0x000fe20000800000 */
[----:B------:R-:W-:Y:S01]  /*1170*/  FFMA R5, R15, R38, R28 ;  /* 0x000000260f057223 */ /* 0x000fe2000000001c */
[----:B------:R-:W-:-:S02]  /*1180*/  SEL R22, R22, RZ, P1 ;  /* 0x000000ff16167207 */ /* 0x000fc40000800000 */
[----:B------:R-:W-:Y:S02]  /*1190*/  SEL R14, R29, RZ, P1 ;  /* 0x000000ff1d0e7207 */ /* 0x000fe40000800000 */
[----:B------:R-:W-:Y:S02]  /*11a0*/  SEL R32, R32, RZ, P1 ;  /* 0x000000ff20207207 */ /* 0x000fe40000800000 */
[----:B------:R-:W-:Y:S02]  /*11b0*/  FSETP.GEU.AND P2, PT, R5, RZ, PT ;  /* 0x000000ff0500720b */ /* 0x000fe40003f4e000 */
[----:B------:R-:W-:Y:S02]  /*11c0*/  FSETP.GEU.AND P3, PT, R10, RZ, PT ;  /* 0x000000ff0a00720b */ /* 0x000fe40003f6e000 */
[----:B------:R-:W-:Y:S02]  /*11d0*/  FSETP.GEU.AND P4, PT, R9, RZ, PT ;  /* 0x000000ff0900720b */ /* 0x000fe40003f8e000 */
[----:B------:R-:W-:Y:S01]  /*11e0*/  FSETP.GEU.AND P5, PT, R4, RZ, PT ;  /* 0x000000ff0400720b */ /* 0x000fe20003fae000 */
[----:B-1----:R-:W-:Y:S01]  /*11f0*/  IMAD.WIDE R2, R0, 0x4, R2 ;  /* 0x0000000400027825 */ /* 0x002fe200078e0202 */
[----:B------:R-:W-:-:S02]  /*1200*/  SEL R0, R5, RZ, P2 ;  /* 0x000000ff05007207 */ /* 0x000fc40001000000 */
[----:B------:R-:W-:Y:S02]  /*1210*/  SEL R10, R10, RZ, P3 ;  /* 0x000000ff0a0a7207 */ /* 0x000fe40001800000 */
[----:B------:R-:W-:Y:S02]  /*1220*/  SEL R5, R9, RZ, P4 ;  /* 0x000000ff09057207 */ /* 0x000fe40002000000 */
[----:B------:R-:W-:Y:S02]  /*1230*/  SEL R4, R4, RZ, P5 ;  /* 0x000000ff04047207 */ /* 0x000fe40002800000 */
[----:B------:R-:W-:Y:S02]  /*1240*/  SEL R5, R5, RZ, P0 ;  /* 0x000000ff05057207 */ /* 0x000fe40000000000 */
[----:B------:R-:W-:Y:S02]  /*1250*/  SEL R4, R4, RZ, P0 ;  /* 0x000000ff04047207 */ /* 0x000fe40000000000 */
[----:B--2---:R-:W-:-:S02]  /*1260*/  SEL R18, R18, RZ, P1 ;  /* 0x000000ff12127207 */ /* 0x004fc40000800000 */
[----:B------:R-:W-:Y:S02]  /*1270*/  SEL R17, R17, RZ, P1 ;  /* 0x000000ff11117207 */ /* 0x000fe40000800000 */
[----:B------:R-:W-:Y:S02]  /*1280*/  SEL R16, R16, RZ, P1 ;  /* 0x000000ff10107207 */ /* 0x000fe40000800000 */
[----:B------:R-:W-:Y:S01]  /*1290*/  SEL R12, R19, RZ, P1 ;  /* 0x000000ff130c7207 */ /* 0x000fe20000800000 */
[----:B------:R-:W-:Y:S01]  /*12a0*/  FADD R8, R18, -R7 ;  /* 0x8000000712087221 */ /* 0x000fe20000000000 */
[----:B------:R-:W-:Y:S01]  /*12b0*/  FADD R7, R17, -R6 ;  /* 0x8000000611077221 */ /* 0x000fe20000000000 */
[----:B------:R-:W-:Y:S02]  /*12c0*/  FADD R6, R16, -R11 ;  /* 0x8000000b10067221 */ /* 0x000fe40000000000 */
[----:B------:R-:W-:Y:S01]  /*12d0*/  FADD R12, R12, -R13 ;  /* 0x8000000d0c0c7221 */ /* 0x000fe20000000000 */
[----:B------:R-:W-:Y:S01]  /*12e0*/  SEL R16, R31, RZ, P1 ;  /* 0x000000ff1f107207 */ /* 0x000fe20000800000 */
[----:B------:R-:W-:Y:S01]  /*12f0*/  FMUL R8, R41, R8 ;  /* 0x0000000829087220 */ /* 0x000fe20000400000 */
[----:B------:R-:W-:Y:S01]  /*1300*/  SEL R11, R24, RZ, P1 ;  /* 0x000000ff180b7207 */ /* 0x000fe20000800000 */
[----:B------:R-:W-:Y:S01]  /*1310*/  FMUL R7, R40, R7 ;  /* 0x0000000728077220 */ /* 0x000fe20000400000 */
[----:B------:R-:W-:Y:S01]  /*1320*/  SEL R13, R30, RZ, P1 ;  /* 0x000000ff1e0d7207 */ /* 0x000fe20000800000 */
[----:B------:R-:W-:Y:S01]  /*1330*/  FMUL R6, R39, R6 ;  /* 0x0000000627067220 */ /* 0x000fe20000400000 */
[----:B------:R-:W-:Y:S01]  /*1340*/  FMUL R43, R43, R12 ;  /* 0x0000000c2b2b7220 */ /* 0x000fe20000400000 */
[----:B------:R-:W-:-:S02]  /*1350*/  FFMA R8, R23, R8, R16 ;  /* 0x0000000817087223 */ /* 0x000fc40000000010 */
[----:B------:R-:W-:Y:S01]  /*1360*/  FFMA R6, R21, R6, R14 ;  /* 0x0000000615067223 */ /* 0x000fe2000000000e */
[----:B------:R-:W-:Y:S01]  /*1370*/  FFMA R7, R22, R7, R13 ;  /* 0x0000000716077223 */ /* 0x000fe2000000000d */
[----:B------:R-:W-:Y:S01]  /*1380*/  FFMA R32, R11, R43, R32 ;  /* 0x0000002b0b207223 */ /* 0x000fe20000000020 */
[----:B------:R-:W-:Y:S02]  /*1390*/  FSETP.GEU.AND P3, PT, R8, RZ, PT ;  /* 0x000000ff0800720b */ /* 0x000fe40003f6e000 */
[----:B------:R-:W-:Y:S02]  /*13a0*/  FSETP.GEU.AND P5, PT, R6, RZ, PT ;  /* 0x000000ff0600720b */ /* 0x000fe40003fae000 */
[----:B------:R-:W-:Y:S02]  /*13b0*/  FSETP.GEU.AND P4, PT, R7, RZ, PT ;  /* 0x000000ff0700720b */ /* 0x000fe40003f8e000 */
[----:B------:R-:W-:Y:S02]  /*13c0*/  FSETP.GEU.AND P2, PT, R32, RZ, PT ;  /* 0x000000ff2000720b */ /* 0x000fe40003f4e000 */
[----:B------:R-:W-:-:S02]  /*13d0*/  SEL R11, R8, RZ, P3 ;  /* 0x000000ff080b7207 */ /* 0x000fc40001800000 */
[----:B------:R-:W-:Y:S02]  /*13e0*/  SEL R9, R7, RZ, P4 ;  /* 0x000000ff07097207 */ /* 0x000fe40002000000 */
[----:B------:R-:W-:Y:S02]  /*13f0*/  SEL R8, R6, RZ, P5 ;  /* 0x000000ff06087207 */ /* 0x000fe40002800000 */
[----:B------:R-:W-:Y:S02]  /*1400*/  SEL R32, R32, RZ, P2 ;  /* 0x000000ff20207207 */ /* 0x000fe40001000000 */
[----:B------:R-:W-:Y:S02]  /*1410*/  SEL R6, R10, RZ, P0 ;  /* 0x000000ff0a067207 */ /* 0x000fe40000000000 */
[----:B------:R-:W-:Y:S02]  /*1420*/  SEL R10, R11, RZ, P1 ;  /* 0x000000ff0b0a7207 */ /* 0x000fe40000800000 */
[----:B------:R-:W-:-:S02]  /*1430*/  SEL R7, R0, RZ, P0 ;  /* 0x000000ff00077207 */ /* 0x000fc40000000000 */
[----:B------:R-:W-:Y:S02]  /*1440*/  SEL R9, R9, RZ, P1 ;  /* 0x000000ff09097207 */ /* 0x000fe40000800000 */
[----:B------:R-:W-:Y:S02]  /*1450*/  SEL R8, R8, RZ, P1 ;  /* 0x000000ff08087207 */ /* 0x000fe40000800000 */
[----:B------:R-:W-:Y:S01]  /*1460*/  SEL R11, R32, RZ, P1 ;  /* 0x000000ff200b7207 */ /* 0x000fe20000800000 */
[----:B------:R-:W-:Y:S04]  /*1470*/  STG.E.128 desc[UR4][R2.64], R4 ;  /* 0x0000000402007986 */ /* 0x000fe8000c101d04 */
[----:B------:R-:W-:Y:S01]  /*1480*/  STG.E.128 desc[UR4][R2.64+0x800], R8 ;  /* 0x0008000802007986 */ /* 0x000fe2000c101d04 */
[----:B------:R-:W-:Y:S05]  /*1490*/  EXIT ;  /* 0x000000000000794d */ /* 0x000fea0003800000 */
.L_x_0:
[----:B------:R-:W-:-:S00]  /*14a0*/  BRA `(.L_x_0) ;  /* 0xfffffffc00fc7947 */ /* 0x000fc0000383ffff */
[----:B------:R-:W-:-:S00]  /*14b0*/  NOP ;  /* 0x0000000000007918 */ /* 0x000fc00000000000 */
        /* <DEDUP_REMOVED lines=12> */
.L_x_1:


//--------------------- .nv.global.init           --------------------------
	.section	.nv.global.init,"aw",@progbits
.nv.global.init:
	.type		_$_str,@object
	.size		_$_str,(_$_str_$_2 - _$_str)
_$_str:
        /*0000*/ 	.byte	0x5f, 0x5f, 0x43, 0x55, 0x44, 0x41, 0x5f, 0x46, 0x54, 0x5a, 0x00
	.type		_$_str_$_2,@object
	.size		_$_str_$_2,(.L_1 - _$_str_$_2)
_$_str_$_2:
        /*000b*/ 	.byte	0x5f, 0x5f, 0x43, 0x55, 0x44, 0x41, 0x5f, 0x50, 0x52, 0x45, 0x43, 0x5f, 0x53, 0x51, 0x52, 0x54
        /*001b*/ 	.byte	0x00
.L_1:


//--------------------- .nv.constant0.triton_poi_fused__native_batch_norm_legit_no_training_constant_pad_nd_relu_9 --------------------------
	.section	.nv.constant0.triton_poi_fused__native_batch_norm_legit_no_training_constant_pad_nd_relu_9,"a",@progbits
	.sectionflags	@""
	.align	4
.nv.constant0.triton_poi_fused__native_batch_norm_legit_no_training_constant_pad_nd_relu_9:
	.zero		580
